//
// Generated by NVIDIA NVVM Compiler
//
// Compiler Build ID: CL-36424714
// Cuda compilation tools, release 13.0, V13.0.88
// Based on NVVM 20.0.0
//

.version 9.0
.target sm_100
.address_size 64

	// .globl	_Z4fillPii

.visible .entry _Z4fillPii(
	.param .u64 .ptr .align 1 _Z4fillPii_param_0,
	.param .u32 _Z4fillPii_param_1
)
{
	.reg .b32 	%r<7>;
	.reg .b64 	%rd<5>;

	ld.param.u64 	%rd1, [_Z4fillPii_param_0];
	ld.param.u32 	%r1, [_Z4fillPii_param_1];
	cvta.to.global.u64 	%rd2, %rd1;
	mov.u32 	%r2, %tid.x;
	mov.u32 	%r3, %ctaid.x;
	mov.u32 	%r4, %ntid.x;
	mad.lo.s32 	%r5, %r3, %r4, %r2;
	mad.lo.s32 	%r6, %r1, %r2, %r3;
	mul.wide.s32 	%rd3, %r5, 4;
	add.s64 	%rd4, %rd2, %rd3;
	st.global.u32 	[%rd4], %r6;
	ret;

}


// ===== COMPILED SASS (sm_100) =====

	.target	sm_100

	.elftype	@"ET_EXEC"


//--------------------- .note.nv.tkinfo           --------------------------
	.section	.note.nv.tkinfo,"",@"SHT_NOTE"
	.sectionflags	@"SHF_NOTE_NV_TKINFO"
	.tkinfo
        /*0018*/ 	.word	0x00000002
        /*0030*/ 	.string	""
        /*0030*/ 	.string	"ptxas"
        /*0030*/ 	.string	"Cuda compilation tools, release 13.0, V13.0.88"
        /*0030*/ 	.string	"Build cuda_13.0.r13.0/compiler.36424714_0"
        /*0030*/ 	.string	"-arch sm_100 -m 64 "



//--------------------- .note.nv.cuinfo           --------------------------
	.section	.note.nv.cuinfo,"",@"SHT_NOTE"
	.sectionflags	@"SHF_NOTE_NV_CUINFO"
        /*0018*/ 	.short	0x0002
        /*001a*/ 	.short	0x0064
        /*001c*/ 	.short	0x0082
	.zero		2


//--------------------- .nv.info                  --------------------------
	.section	.nv.info,"",@"SHT_CUDA_INFO"
	.align	4


	//----- nvinfo : EIATTR_REGCOUNT
	.align		4
        /*0000*/ 	.byte	0x04, 0x2f
        /*0002*/ 	.short	(.L_1 - .L_0)
	.align		4
.L_0:
        /*0004*/ 	.word	index@(_Z4fillPii)
        /*0008*/ 	.word	0x0000000a


	//----- nvinfo : EIATTR_FRAME_SIZE
	.align		4
.L_1:
        /*000c*/ 	.byte	0x04, 0x11
        /*000e*/ 	.short	(.L_3 - .L_2)
	.align		4
.L_2:
        /*0010*/ 	.word	index@(_Z4fillPii)
        /*0014*/ 	.word	0x00000000


	//----- nvinfo : EIATTR_MIN_STACK_SIZE
	.align		4
.L_3:
        /*0018*/ 	.byte	0x04, 0x12
        /*001a*/ 	.short	(.L_5 - .L_4)
	.align		4
.L_4:
        /*001c*/ 	.word	index@(_Z4fillPii)
        /*0020*/ 	.word	0x00000000
.L_5:


//--------------------- .nv.compat                --------------------------
	.section	.nv.compat,"",@"SHT_CUDA_COMPAT_INFO"
	.align	4
        /*0000*/ 	.byte	0x02, 0x09, 0x00, 0x00, 0x02, 0x02, 0x01, 0x00, 0x02, 0x05, 0x05, 0x00, 0x03, 0x07, 0x01, 0x01
        /*0010*/ 	.byte	0x02, 0x03, 0x00, 0x00, 0x02, 0x06, 0x01, 0x00, 0x04, 0x0b, 0x08, 0x00, 0x09, 0x00, 0x00, 0x00
        /*0020*/ 	.byte	0x00, 0x00, 0x00, 0x00


//--------------------- .nv.info._Z4fillPii       --------------------------
	.section	.nv.info._Z4fillPii,"",@"SHT_CUDA_INFO"
	.sectionflags	@""
	.align	4


	//----- nvinfo : EIATTR_CUDA_API_VERSION
	.align		4
        /*0000*/ 	.byte	0x04, 0x37
        /*0002*/ 	.short	(.L_7 - .L_6)
.L_6:
        /*0004*/ 	.word	0x00000082


	//----- nvinfo : EIATTR_KPARAM_INFO
	.align		4
.L_7:
        /*0008*/ 	.byte	0x04, 0x17
        /*000a*/ 	.short	(.L_9 - .L_8)
.L_8:
        /*000c*/ 	.word	0x00000000
        /*0010*/ 	.short	0x0001
        /*0012*/ 	.short	0x0008
        /*0014*/ 	.byte	0x00, 0xf0, 0x11, 0x00


	//----- nvinfo : EIATTR_KPARAM_INFO
	.align		4
.L_9:
        /*0018*/ 	.byte	0x04, 0x17
        /*001a*/ 	.short	(.L_11 - .L_10)
.L_10:
        /*001c*/ 	.word	0x00000000
        /*0020*/ 	.short	0x0000
        /*0022*/ 	.short	0x0000
        /*0024*/ 	.byte	0x00, 0xf5, 0x21, 0x00


	//----- nvinfo : EIATTR_SPARSE_MMA_MASK
	.align		4
.L_11:
        /*0028*/ 	.byte	0x03, 0x50
        /*002a*/ 	.short	0x0000


	//----- nvinfo : EIATTR_MAXREG_COUNT
	.align		4
        /*002c*/ 	.byte	0x03, 0x1b
        /*002e*/ 	.short	0x00ff


	//----- nvinfo : EIATTR_MERCURY_ISA_VERSION
	.align		4
        /*0030*/ 	.byte	0x03, 0x5f
        /*0032*/ 	.short	0x0101


	//----- nvinfo : EIATTR_VRC_CTA_INIT_COUNT
	.align		4
        /*0034*/ 	.byte	0x02, 0x4a
	.zero		1
	.zero		1


	//----- nvinfo : EIATTR_EXIT_INSTR_OFFSETS
	.align		4
        /*0038*/ 	.byte	0x04, 0x1c
        /*003a*/ 	.short	(.L_13 - .L_12)


	//   ....[0]....
.L_12:
        /*003c*/ 	.word	0x000000b0


	//----- nvinfo : EIATTR_CBANK_PARAM_SIZE
	.align		4
.L_13:
        /*0040*/ 	.byte	0x03, 0x19
        /*0042*/ 	.short	0x000c


	//----- nvinfo : EIATTR_PARAM_CBANK
	.align		4
        /*0044*/ 	.byte	0x04, 0x0a
        /*0046*/ 	.short	(.L_15 - .L_14)
	.align		4
.L_14:
        /*0048*/ 	.word	index@(.nv.constant0._Z4fillPii)
        /*004c*/ 	.short	0x0380
        /*004e*/ 	.short	0x000c


	//----- nvinfo : EIATTR_SW_WAR
	.align		4
.L_15:
        /*0050*/ 	.byte	0x04, 0x36
        /*0052*/ 	.short	(.L_17 - .L_16)
.L_16:
        /*0054*/ 	.word	0x00000008
.L_17:


//--------------------- .nv.callgraph             --------------------------
	.section	.nv.callgraph,"",@"SHT_CUDA_CALLGRAPH"
	.align	4
	.sectionentsize	8
	.align		4
        /*0000*/ 	.word	0x00000000
	.align		4
        /*0004*/ 	.word	0xffffffff
	.align		4
        /*0008*/ 	.word	0x00000000
	.align		4
        /*000c*/ 	.word	0xfffffffe
	.align		4
        /*0010*/ 	.word	0x00000000
	.align		4
        /*0014*/ 	.word	0xfffffffd
	.align		4
        /*0018*/ 	.word	0x00000000
	.align		4
        /*001c*/ 	.word	0xfffffffc


//--------------------- .text._Z4fillPii          --------------------------
	.section	.text._Z4fillPii,"ax",@progbits
	.align	128
        .global         _Z4fillPii
        .type           _Z4fillPii,@function
        .size           _Z4fillPii,(.L_x_1 - _Z4fillPii)
        .other          _Z4fillPii,@"STO_CUDA_ENTRY STV_DEFAULT"
_Z4fillPii:
.text._Z4fillPii:
[----:B------:R-:W-:Y:S01]  /*0000*/  LDC R1, c[0x0][0x37c] ;  /* 0x0000df00ff017b82 */ /* 0x000fe20000000800 */
[----:B------:R-:W0:Y:S07]  /*0010*/  S2R R7, SR_TID.X ;  /* 0x0000000000077919 */ /* 0x000e2e0000002100 */
[----:B------:R-:W0:Y:S01]  /*0020*/  S2UR UR6, SR_CTAID.X ;  /* 0x00000000000679c3 */ /* 0x000e220000002500 */
[----:B------:R-:W1:Y:S07]  /*0030*/  LDCU.64 UR4, c[0x0][0x358] ;  /* 0x00006b00ff0477ac */ /* 0x000e6e0008000a00 */
[----:B------:R-:W0:Y:S08]  /*0040*/  LDC R0, c[0x0][0x360] ;  /* 0x0000d800ff007b82 */ /* 0x000e300000000800 */
[----:B------:R-:W2:Y:S08]  /*0050*/  LDC R4, c[0x0][0x388] ;  /* 0x0000e200ff047b82 */ /* 0x000eb00000000800 */
[----:B------:R-:W3:Y:S01]  /*0060*/  LDC.64 R2, c[0x0][0x380] ;  /* 0x0000e000ff027b82 */ /* 0x000ee20000000a00 */
[----:B0-----:R-:W-:-:S02]  /*0070*/  IMAD R5, R0, UR6, R7 ;  /* 0x0000000600057c24 */ /* 0x001fc4000f8e0207 */
[----:B--2---:R-:W-:Y:S02]  /*0080*/  IMAD R7, R7, R4, UR6 ;  /* 0x0000000607077e24 */ /* 0x004fe4000f8e0204 */
[----:B---3--:R-:W-:-:S05]  /*0090*/  IMAD.WIDE R2, R5, 0x4, R2 ;  /* 0x0000000405027825 */ /* 0x008fca00078e0202 */
[----:B-1----:R-:W-:Y:S01]  /*00a0*/  STG.E desc[UR4][R2.64], R7 ;  /* 0x0000000702007986 */ /* 0x002fe2000c101904 */
[----:B------:R-:W-:Y:S05]  /*00b0*/  EXIT ;  /* 0x000000000000794d */ /* 0x000fea0003800000 */
.L_x_0:
[----:B------:R-:W-:-:S00]  /*00c0*/  BRA `(.L_x_0) ;  /* 0xfffffffc00fc7947 */ /* 0x000fc0000383ffff */
[----:B------:R-:W-:-:S00]  /*00d0*/  NOP ;  /* 0x0000000000007918 */ /* 0x000fc00000000000 */
        /* <DEDUP_REMOVED lines=10> */
.L_x_1:


//--------------------- .nv.shared.reserved.0     --------------------------
	.section	.nv.shared.reserved.0,"aw",@nobits
	.weak		__nv_reservedSMEM_offset_0_alias
	.size		__nv_reservedSMEM_offset_0_alias, 0, 64
	.other		__nv_reservedSMEM_offset_0_alias,@"STO_CUDA_RESERVED_SHARED STV_DEFAULT"
__nv_reservedSMEM_offset_0_alias:
	.zero		0
	.zero		64


//--------------------- .nv.constant0._Z4fillPii  --------------------------
	.section	.nv.constant0._Z4fillPii,"a",@progbits
	.sectionflags	@""
	.align	4
.nv.constant0._Z4fillPii:
	.zero		908


//--------------------- SYMBOLS --------------------------

	.type		.nv.reservedSmem.offset0,@object
	.size		.nv.reservedSmem.offset0,0x4
